//
// Generated by NVIDIA NVVM Compiler
//
// Compiler Build ID: CL-36424714
// Cuda compilation tools, release 13.0, V13.0.88
// Based on NVVM 20.0.0
//

.version 9.0
.target sm_100
.address_size 64

	// .globl	_Z6mc_intPdP17curandStateXORWOW
.global .align 4 .b8 precalc_xorwow_matrix[102400];
.global .align 4 .b8 precalc_xorwow_offset_matrix[102400];
.global .align 4 .b8 mrg32k3aM1[2304];
.global .align 4 .b8 mrg32k3aM2[2304];
.global .align 4 .b8 mrg32k3aM1SubSeq[2016];
.global .align 4 .b8 mrg32k3aM2SubSeq[2016];
.global .align 4 .b8 mrg32k3aM1Seq[2304];
.global .align 4 .b8 mrg32k3aM2Seq[2304];
.const .align 8 .b8 __cr_lgamma_table[72];

.visible .entry _Z6mc_intPdP17curandStateXORWOW(
	.param .u64 .ptr .align 1 _Z6mc_intPdP17curandStateXORWOW_param_0,
	.param .u64 .ptr .align 1 _Z6mc_intPdP17curandStateXORWOW_param_1
)
{
	.reg .pred 	%p<5>;
	.reg .b32 	%r<90>;
	.reg .b32 	%f<13>;
	.reg .b64 	%rd<10>;
	.reg .b64 	%fd<45>;

	ld.param.u64 	%rd2, [_Z6mc_intPdP17curandStateXORWOW_param_0];
	ld.param.u64 	%rd3, [_Z6mc_intPdP17curandStateXORWOW_param_1];
	cvta.to.global.u64 	%rd4, %rd3;
	mov.u32 	%r26, %tid.x;
	mov.u32 	%r27, %ntid.x;
	mov.u32 	%r28, %ctaid.x;
	mad.lo.s32 	%r1, %r27, %r28, %r26;
	mul.wide.u32 	%rd5, %r1, 48;
	add.s64 	%rd1, %rd4, %rd5;
	xor.b32  	%r29, %r1, -1429050551;
	mul.lo.s32 	%r83, %r29, 1099087573;
	add.s32 	%r88, %r83, 123456789;
	xor.b32  	%r87, %r83, 362436069;
	add.s32 	%r84, %r83, 5783321;
	mov.b32 	%r89, 0;
	st.global.v2.u32 	[%rd1+24], {%r89, %r89};
	st.global.u32 	[%rd1+32], %r89;
	mov.b64 	%rd6, 0;
	st.global.u64 	[%rd1+40], %rd6;
	mov.f64 	%fd43, 0d0000000000000000;
	mov.b32 	%r86, -123459836;
	mov.b32 	%r85, -589760388;
$L__BB0_1:
	shr.u32 	%r30, %r88, 2;
	xor.b32  	%r31, %r30, %r88;
	shl.b32 	%r32, %r84, 4;
	shl.b32 	%r33, %r31, 1;
	xor.b32  	%r34, %r33, %r32;
	xor.b32  	%r35, %r34, %r31;
	xor.b32  	%r88, %r35, %r84;
	add.s32 	%r36, %r83, %r88;
	add.s32 	%r37, %r36, -637770787;
	cvt.rn.f32.u32 	%f2, %r37;
	fma.rn.f32 	%f3, %f2, 0f2F800000, 0f2F000000;
	cvt.f64.f32 	%fd9, %f3;
	shr.u32 	%r38, %r87, 2;
	xor.b32  	%r39, %r38, %r87;
	shl.b32 	%r40, %r88, 4;
	shl.b32 	%r41, %r39, 1;
	xor.b32  	%r42, %r41, %r40;
	xor.b32  	%r43, %r42, %r39;
	xor.b32  	%r87, %r43, %r88;
	add.s32 	%r44, %r83, %r87;
	add.s32 	%r45, %r44, -637408350;
	cvt.rn.f32.u32 	%f4, %r45;
	fma.rn.f32 	%f5, %f4, 0f2F800000, 0f2F000000;
	cvt.f64.f32 	%fd10, %f5;
	shr.u32 	%r46, %r86, 2;
	xor.b32  	%r47, %r46, %r86;
	shl.b32 	%r48, %r87, 4;
	shl.b32 	%r49, %r47, 1;
	xor.b32  	%r50, %r49, %r48;
	xor.b32  	%r51, %r50, %r47;
	xor.b32  	%r86, %r51, %r87;
	add.s32 	%r52, %r83, %r86;
	add.s32 	%r53, %r52, -637045913;
	cvt.rn.f32.u32 	%f6, %r53;
	fma.rn.f32 	%f7, %f6, 0f2F800000, 0f2F000000;
	cvt.f64.f32 	%fd11, %f7;
	shr.u32 	%r54, %r85, 2;
	xor.b32  	%r55, %r54, %r85;
	shl.b32 	%r56, %r86, 4;
	shl.b32 	%r57, %r55, 1;
	xor.b32  	%r58, %r57, %r56;
	xor.b32  	%r59, %r58, %r55;
	xor.b32  	%r85, %r59, %r86;
	add.s32 	%r60, %r83, %r85;
	add.s32 	%r61, %r60, -636683476;
	cvt.rn.f32.u32 	%f8, %r61;
	fma.rn.f32 	%f9, %f8, 0f2F800000, 0f2F000000;
	cvt.f64.f32 	%fd12, %f9;
	shr.u32 	%r62, %r84, 2;
	xor.b32  	%r63, %r62, %r84;
	shl.b32 	%r64, %r85, 4;
	shl.b32 	%r65, %r63, 1;
	xor.b32  	%r66, %r65, %r64;
	xor.b32  	%r67, %r66, %r63;
	xor.b32  	%r84, %r67, %r85;
	add.s32 	%r68, %r83, %r84;
	add.s32 	%r69, %r68, -636321039;
	cvt.rn.f32.u32 	%f10, %r69;
	fma.rn.f32 	%f11, %f10, 0f2F800000, 0f2F000000;
	cvt.f64.f32 	%fd13, %f11;
	mul.f64 	%fd14, %fd9, %fd9;
	mov.f64 	%fd15, 0d0000000000000000;
	sub.f64 	%fd16, %fd15, %fd14;
	mul.f64 	%fd17, %fd10, %fd10;
	sub.f64 	%fd18, %fd16, %fd17;
	mul.f64 	%fd19, %fd11, %fd11;
	sub.f64 	%fd20, %fd18, %fd19;
	mul.f64 	%fd21, %fd12, %fd12;
	sub.f64 	%fd22, %fd20, %fd21;
	mul.f64 	%fd23, %fd13, %fd13;
	sub.f64 	%fd2, %fd22, %fd23;
	fma.rn.f64 	%fd24, %fd2, 0d3FF71547652B82FE, 0d4338000000000000;
	{
	.reg .b32 %temp; 
	mov.b64 	{%r18, %temp}, %fd24;
	}
	mov.f64 	%fd25, 0dC338000000000000;
	add.rn.f64 	%fd26, %fd24, %fd25;
	fma.rn.f64 	%fd27, %fd26, 0dBFE62E42FEFA39EF, %fd2;
	fma.rn.f64 	%fd28, %fd26, 0dBC7ABC9E3B39803F, %fd27;
	fma.rn.f64 	%fd29, %fd28, 0d3E5ADE1569CE2BDF, 0d3E928AF3FCA213EA;
	fma.rn.f64 	%fd30, %fd29, %fd28, 0d3EC71DEE62401315;
	fma.rn.f64 	%fd31, %fd30, %fd28, 0d3EFA01997C89EB71;
	fma.rn.f64 	%fd32, %fd31, %fd28, 0d3F2A01A014761F65;
	fma.rn.f64 	%fd33, %fd32, %fd28, 0d3F56C16C1852B7AF;
	fma.rn.f64 	%fd34, %fd33, %fd28, 0d3F81111111122322;
	fma.rn.f64 	%fd35, %fd34, %fd28, 0d3FA55555555502A1;
	fma.rn.f64 	%fd36, %fd35, %fd28, 0d3FC5555555555511;
	fma.rn.f64 	%fd37, %fd36, %fd28, 0d3FE000000000000B;
	fma.rn.f64 	%fd38, %fd37, %fd28, 0d3FF0000000000000;
	fma.rn.f64 	%fd39, %fd38, %fd28, 0d3FF0000000000000;
	{
	.reg .b32 %temp; 
	mov.b64 	{%r19, %temp}, %fd39;
	}
	{
	.reg .b32 %temp; 
	mov.b64 	{%temp, %r20}, %fd39;
	}
	shl.b32 	%r70, %r18, 20;
	add.s32 	%r71, %r70, %r20;
	mov.b64 	%fd44, {%r19, %r71};
	{
	.reg .b32 %temp; 
	mov.b64 	{%temp, %r72}, %fd2;
	}
	mov.b32 	%f12, %r72;
	abs.f32 	%f1, %f12;
	setp.lt.f32 	%p1, %f1, 0f4086232B;
	@%p1 bra 	$L__BB0_4;
	setp.lt.f64 	%p2, %fd2, 0d0000000000000000;
	add.f64 	%fd40, %fd2, 0d7FF0000000000000;
	selp.f64 	%fd44, 0d0000000000000000, %fd40, %p2;
	setp.geu.f32 	%p3, %f1, 0f40874800;
	@%p3 bra 	$L__BB0_4;
	shr.u32 	%r73, %r18, 31;
	add.s32 	%r74, %r18, %r73;
	shr.s32 	%r75, %r74, 1;
	shl.b32 	%r76, %r75, 20;
	add.s32 	%r77, %r20, %r76;
	mov.b64 	%fd41, {%r19, %r77};
	sub.s32 	%r78, %r18, %r75;
	shl.b32 	%r79, %r78, 20;
	add.s32 	%r80, %r79, 1072693248;
	mov.b32 	%r81, 0;
	mov.b64 	%fd42, {%r81, %r80};
	mul.f64 	%fd44, %fd42, %fd41;
$L__BB0_4:
	fma.rn.f64 	%fd43, %fd44, 0d3F40000000000000, %fd43;
	add.s32 	%r89, %r89, 1;
	add.s32 	%r83, %r83, 1812185;
	setp.ne.s32 	%p4, %r89, 2048;
	@%p4 bra 	$L__BB0_1;
	st.global.v2.u32 	[%rd1+8], {%r87, %r86};
	st.global.v2.u32 	[%rd1+16], {%r85, %r84};
	add.s32 	%r82, %r83, -638133224;
	st.global.v2.u32 	[%rd1], {%r82, %r88};
	cvta.to.global.u64 	%rd7, %rd2;
	mul.wide.u32 	%rd8, %r1, 8;
	add.s64 	%rd9, %rd7, %rd8;
	st.global.f64 	[%rd9], %fd43;
	ret;

}


// ===== COMPILED SASS (sm_100) =====

	.target	sm_100

	.elftype	@"ET_EXEC"


//--------------------- .note.nv.tkinfo           --------------------------
	.section	.note.nv.tkinfo,"",@"SHT_NOTE"
	.sectionflags	@"SHF_NOTE_NV_TKINFO"
	.tkinfo
        /*0018*/ 	.word	0x00000002
        /*0030*/ 	.string	""
        /*0030*/ 	.string	"ptxas"
        /*0030*/ 	.string	"Cuda compilation tools, release 13.0, V13.0.88"
        /*0030*/ 	.string	"Build cuda_13.0.r13.0/compiler.36424714_0"
        /*0030*/ 	.string	"-arch sm_100 -m 64 "



//--------------------- .note.nv.cuinfo           --------------------------
	.section	.note.nv.cuinfo,"",@"SHT_NOTE"
	.sectionflags	@"SHF_NOTE_NV_CUINFO"
        /*0018*/ 	.short	0x0002
        /*001a*/ 	.short	0x0064
        /*001c*/ 	.short	0x0082
	.zero		2


//--------------------- .nv.info                  --------------------------
	.section	.nv.info,"",@"SHT_CUDA_INFO"
	.align	4


	//----- nvinfo : EIATTR_REGCOUNT
	.align		4
        /*0000*/ 	.byte	0x04, 0x2f
        /*0002*/ 	.short	(.L_10 - .L_9)
	.align		4
.L_9:
        /*0004*/ 	.word	index@(_Z6mc_intPdP17curandStateXORWOW)
        /*0008*/ 	.word	0x00000019


	//----- nvinfo : EIATTR_FRAME_SIZE
	.align		4
.L_10:
        /*000c*/ 	.byte	0x04, 0x11
        /*000e*/ 	.short	(.L_12 - .L_11)
	.align		4
.L_11:
        /*0010*/ 	.word	index@(_Z6mc_intPdP17curandStateXORWOW)
        /*0014*/ 	.word	0x00000000


	//----- nvinfo : EIATTR_MIN_STACK_SIZE
	.align		4
.L_12:
        /*0018*/ 	.byte	0x04, 0x12
        /*001a*/ 	.short	(.L_14 - .L_13)
	.align		4
.L_13:
        /*001c*/ 	.word	index@(_Z6mc_intPdP17curandStateXORWOW)
        /*0020*/ 	.word	0x00000000
.L_14:


//--------------------- .nv.compat                --------------------------
	.section	.nv.compat,"",@"SHT_CUDA_COMPAT_INFO"
	.align	4
        /*0000*/ 	.byte	0x02, 0x09, 0x00, 0x00, 0x02, 0x02, 0x01, 0x00, 0x02, 0x05, 0x05, 0x00, 0x03, 0x07, 0x01, 0x01
        /*0010*/ 	.byte	0x02, 0x03, 0x00, 0x00, 0x02, 0x06, 0x01, 0x00, 0x04, 0x0b, 0x08, 0x00, 0x01, 0x00, 0x00, 0x00
        /*0020*/ 	.byte	0x00, 0x00, 0x00, 0x00


//--------------------- .nv.info._Z6mc_intPdP17curandStateXORWOW --------------------------
	.section	.nv.info._Z6mc_intPdP17curandStateXORWOW,"",@"SHT_CUDA_INFO"
	.sectionflags	@""
	.align	4


	//----- nvinfo : EIATTR_CUDA_API_VERSION
	.align		4
        /*0000*/ 	.byte	0x04, 0x37
        /*0002*/ 	.short	(.L_16 - .L_15)
.L_15:
        /*0004*/ 	.word	0x00000082


	//----- nvinfo : EIATTR_KPARAM_INFO
	.align		4
.L_16:
        /*0008*/ 	.byte	0x04, 0x17
        /*000a*/ 	.short	(.L_18 - .L_17)
.L_17:
        /*000c*/ 	.word	0x00000000
        /*0010*/ 	.short	0x0001
        /*0012*/ 	.short	0x0008
        /*0014*/ 	.byte	0x00, 0xf5, 0x21, 0x00


	//----- nvinfo : EIATTR_KPARAM_INFO
	.align		4
.L_18:
        /*0018*/ 	.byte	0x04, 0x17
        /*001a*/ 	.short	(.L_20 - .L_19)
.L_19:
        /*001c*/ 	.word	0x00000000
        /*0020*/ 	.short	0x0000
        /*0022*/ 	.short	0x0000
        /*0024*/ 	.byte	0x00, 0xf5, 0x21, 0x00


	//----- nvinfo : EIATTR_SPARSE_MMA_MASK
	.align		4
.L_20:
        /*0028*/ 	.byte	0x03, 0x50
        /*002a*/ 	.short	0x0000


	//----- nvinfo : EIATTR_MAXREG_COUNT
	.align		4
        /*002c*/ 	.byte	0x03, 0x1b
        /*002e*/ 	.short	0x00ff


	//----- nvinfo : EIATTR_MERCURY_ISA_VERSION
	.align		4
        /*0030*/ 	.byte	0x03, 0x5f
        /*0032*/ 	.short	0x0101


	//----- nvinfo : EIATTR_VRC_CTA_INIT_COUNT
	.align		4
        /*0034*/ 	.byte	0x02, 0x4a
	.zero		1
	.zero		1


	//----- nvinfo : EIATTR_EXIT_INSTR_OFFSETS
	.align		4
        /*0038*/ 	.byte	0x04, 0x1c
        /*003a*/ 	.short	(.L_22 - .L_21)


	//   ....[0]....
.L_21:
        /*003c*/ 	.word	0x00000930


	//----- nvinfo : EIATTR_CRS_STACK_SIZE
	.align		4
.L_22:
        /*0040*/ 	.byte	0x04, 0x1e
        /*0042*/ 	.short	(.L_24 - .L_23)
.L_23:
        /*0044*/ 	.word	0x00000000


	//----- nvinfo : EIATTR_CBANK_PARAM_SIZE
	.align		4
.L_24:
        /*0048*/ 	.byte	0x03, 0x19
        /*004a*/ 	.short	0x0010


	//----- nvinfo : EIATTR_PARAM_CBANK
	.align		4
        /*004c*/ 	.byte	0x04, 0x0a
        /*004e*/ 	.short	(.L_26 - .L_25)
	.align		4
.L_25:
        /*0050*/ 	.word	index@(.nv.constant0._Z6mc_intPdP17curandStateXORWOW)
        /*0054*/ 	.short	0x0380
        /*0056*/ 	.short	0x0010


	//----- nvinfo : EIATTR_SW_WAR
	.align		4
.L_26:
        /*0058*/ 	.byte	0x04, 0x36
        /*005a*/ 	.short	(.L_28 - .L_27)
.L_27:
        /*005c*/ 	.word	0x00000008
.L_28:


//--------------------- .nv.callgraph             --------------------------
	.section	.nv.callgraph,"",@"SHT_CUDA_CALLGRAPH"
	.align	4
	.sectionentsize	8
	.align		4
        /*0000*/ 	.word	0x00000000
	.align		4
        /*0004*/ 	.word	0xffffffff
	.align		4
        /*0008*/ 	.word	0x00000000
	.align		4
        /*000c*/ 	.word	0xfffffffe
	.align		4
        /*0010*/ 	.word	0x00000000
	.align		4
        /*0014*/ 	.word	0xfffffffd
	.align		4
        /*0018*/ 	.word	0x00000000
	.align		4
        /*001c*/ 	.word	0xfffffffc


//--------------------- .nv.constant4             --------------------------
	.section	.nv.constant4,"a",@progbits
	.align	8
	.align		8
.nv.constant4:
        /*0000*/ 	.dword	precalc_xorwow_matrix
	.align		8
        /*0008*/ 	.dword	precalc_xorwow_offset_matrix
	.align		8
        /*0010*/ 	.dword	mrg32k3aM1
	.align		8
        /*0018*/ 	.dword	mrg32k3aM2
	.align		8
        /*0020*/ 	.dword	mrg32k3aM1SubSeq
	.align		8
        /*0028*/ 	.dword	mrg32k3aM2SubSeq
	.align		8
        /*0030*/ 	.dword	mrg32k3aM1Seq
	.align		8
        /*0038*/ 	.dword	mrg32k3aM2Seq


//--------------------- .nv.constant3             --------------------------
	.section	.nv.constant3,"a",@progbits
	.align	8
.nv.constant3:
	.type		__cr_lgamma_table,@object
	.size		__cr_lgamma_table,(.L_8 - __cr_lgamma_table)
__cr_lgamma_table:
        /*0000*/ 	.byte	0x00, 0x00, 0x00, 0x00, 0x00, 0x00, 0x00, 0x00, 0x00, 0x00, 0x00, 0x00, 0x00, 0x00, 0x00, 0x00
        /*0010*/ 	.byte	0xef, 0x39, 0xfa, 0xfe, 0x42, 0x2e, 0xe6, 0x3f, 0x02, 0x20, 0x2a, 0xfa, 0x0b, 0xab, 0xfc, 0x3f
        /*0020*/ 	.byte	0xf9, 0x2c, 0x92, 0x7c, 0xa7, 0x6c, 0x09, 0x40, 0xc9, 0x79, 0x44, 0x3c, 0x64, 0x26, 0x13, 0x40
        /*0030*/ 	.byte	0xca, 0x01, 0xcf, 0x3a, 0x27, 0x51, 0x1a, 0x40, 0x30, 0xcc, 0x2d, 0xf3, 0xe1, 0x0c, 0x21, 0x40
        /*0040*/ 	.byte	0x0d, 0xb7, 0xfc, 0x82, 0x8e, 0x35, 0x25, 0x40
.L_8:


//--------------------- .text._Z6mc_intPdP17curandStateXORWOW --------------------------
	.section	.text._Z6mc_intPdP17curandStateXORWOW,"ax",@progbits
	.align	128
        .global         _Z6mc_intPdP17curandStateXORWOW
        .type           _Z6mc_intPdP17curandStateXORWOW,@function
        .size           _Z6mc_intPdP17curandStateXORWOW,(.L_x_4 - _Z6mc_intPdP17curandStateXORWOW)
        .other          _Z6mc_intPdP17curandStateXORWOW,@"STO_CUDA_ENTRY STV_DEFAULT"
_Z6mc_intPdP17curandStateXORWOW:
.text._Z6mc_intPdP17curandStateXORWOW:
[----:B------:R-:W-:Y:S01]  /*0000*/  LDC R1, c[0x0][0x37c] ;  /* 0x0000df00ff017b82 */ /* 0x000fe20000000800 */
[----:B------:R-:W0:Y:S07]  /*0010*/  S2R R0, SR_TID.X ;  /* 0x0000000000007919 */ /* 0x000e2e0000002100 */
[----:B------:R-:W1:Y:S01]  /*0020*/  LDC.64 R2, c[0x0][0x388] ;  /* 0x0000e200ff027b82 */ /* 0x000e620000000a00 */
[----:B------:R-:W0:Y:S01]  /*0030*/  LDCU UR4, c[0x0][0x360] ;  /* 0x00006c00ff0477ac */ /* 0x000e220008000800 */
[----:B------:R-:W-:Y:S01]  /*0040*/  IMAD.MOV.U32 R11, RZ, RZ, -0x75bd8fc ;  /* 0xf8a42704ff0b7424 */ /* 0x000fe200078e00ff */
[----:B------:R-:W0:Y:S01]  /*0050*/  S2R R5, SR_CTAID.X ;  /* 0x0000000000057919 */ /* 0x000e220000002500 */
[----:B------:R-:W-:Y:S01]  /*0060*/  IMAD.MOV.U32 R6, RZ, RZ, -0x23270784 ;  /* 0xdcd8f87cff067424 */ /* 0x000fe200078e00ff */
[----:B------:R-:W2:Y:S01]  /*0070*/  LDCU.64 UR6, c[0x0][0x358] ;  /* 0x00006b00ff0677ac */ /* 0x000ea20008000a00 */
[----:B0-----:R-:W-:Y:S01]  /*0080*/  IMAD R0, R5, UR4, R0 ;  /* 0x0000000405007c24 */ /* 0x001fe2000f8e0200 */
[----:B------:R-:W-:Y:S01]  /*0090*/  CS2R R4, SRZ ;  /* 0x0000000000047805 */ /* 0x000fe2000001ff00 */
[----:B------:R-:W-:-:S02]  /*00a0*/  UMOV UR4, URZ ;  /* 0x000000ff00047c82 */ /* 0x000fc40008000000 */
[C---:B-1----:R-:W-:Y:S01]  /*00b0*/  IMAD.WIDE.U32 R2, R0.reuse, 0x30, R2 ;  /* 0x0000003000027825 */ /* 0x042fe200078e0002 */
[----:B------:R-:W-:-:S04]  /*00c0*/  LOP3.LUT R8, R0, 0xaad26b49, RZ, 0x3c, !PT ;  /* 0xaad26b4900087812 */ /* 0x000fc800078e3cff */
[----:B--2---:R0:W-:Y:S01]  /*00d0*/  STG.E.64 desc[UR6][R2.64+0x18], RZ ;  /* 0x000018ff02007986 */ /* 0x0041e2000c101b06 */
[----:B------:R-:W-:-:S03]  /*00e0*/  IMAD R8, R8, 0x4182bed5, RZ ;  /* 0x4182bed508087824 */ /* 0x000fc600078e02ff */
[----:B------:R0:W-:Y:S01]  /*00f0*/  STG.E desc[UR6][R2.64+0x20], RZ ;  /* 0x000020ff02007986 */ /* 0x0001e2000c101906 */
[C---:B------:R-:W-:Y:S01]  /*0100*/  VIADD R9, R8.reuse, 0x75bcd15 ;  /* 0x075bcd1508097836 */ /* 0x040fe20000000000 */
[C---:B------:R-:W-:Y:S01]  /*0110*/  LOP3.LUT R10, R8.reuse, 0x159a55e5, RZ, 0x3c, !PT ;  /* 0x159a55e5080a7812 */ /* 0x040fe200078e3cff */
[----:B------:R-:W-:Y:S01]  /*0120*/  VIADD R7, R8, 0x583f19 ;  /* 0x00583f1908077836 */ /* 0x000fe20000000000 */
[----:B------:R0:W-:Y:S06]  /*0130*/  STG.E.64 desc[UR6][R2.64+0x28], RZ ;  /* 0x000028ff02007986 */ /* 0x0001ec000c101b06 */
.L_x_2:
[----:B------:R-:W-:Y:S01]  /*0140*/  SHF.R.U32.HI R12, RZ, 0x2, R9 ;  /* 0x00000002ff0c7819 */ /* 0x000fe20000011609 */
[----:B------:R-:W-:Y:S01]  /*0150*/  UMOV UR8, 0xfefa39ef ;  /* 0xfefa39ef00087882 */ /* 0x000fe20000000000 */
[----:B------:R-:W-:Y:S01]  /*0160*/  SHF.R.U32.HI R15, RZ, 0x2, R10 ;  /* 0x00000002ff0f7819 */ /* 0x000fe2000001160a */
[----:B------:R-:W-:Y:S01]  /*0170*/  UMOV UR9, 0x3fe62e42 ;  /* 0x3fe62e4200097882 */ /* 0x000fe20000000000 */
[----:B------:R-:W-:Y:S01]  /*0180*/  LOP3.LUT R12, R12, R9, RZ, 0x3c, !PT ;  /* 0x000000090c0c7212 */ /* 0x000fe200078e3cff */
[----:B------:R-:W-:Y:S01]  /*0190*/  IMAD.SHL.U32 R9, R7, 0x10, RZ ;  /* 0x0000001007097824 */ /* 0x000fe200078e00ff */
[----:B------:R-:W-:Y:S01]  /*01a0*/  LOP3.LUT R15, R15, R10, RZ, 0x3c, !PT ;  /* 0x0000000a0f0f7212 */ /* 0x000fe200078e3cff */
[----:B------:R-:W-:Y:S01]  /*01b0*/  UIADD3 UR4, UPT, UPT, UR4, 0x1, URZ ;  /* 0x0000000104047890 */ /* 0x000fe2000fffe0ff */
[----:B------:R-:W-:Y:S01]  /*01c0*/  SHF.R.U32.HI R14, RZ, 0x2, R11 ;  /* 0x00000002ff0e7819 */ /* 0x000fe2000001160b */
[----:B------:R-:W-:Y:S01]  /*01d0*/  IMAD.SHL.U32 R13, R12, 0x2, RZ ;  /* 0x000000020c0d7824 */ /* 0x000fe200078e00ff */
[----:B------:R-:W-:Y:S01]  /*01e0*/  SHF.R.U32.HI R20, RZ, 0x2, R7 ;  /* 0x00000002ff147819 */ /* 0x000fe20000011607 */
[----:B------:R-:W-:Y:S01]  /*01f0*/  UISETP.NE.AND UP0, UPT, UR4, 0x800, UPT ;  /* 0x000008000400788c */ /* 0x000fe2000bf05270 */
[----:B------:R-:W-:Y:S01]  /*0200*/  LOP3.LUT R14, R14, R11, RZ, 0x3c, !PT ;  /* 0x0000000b0e0e7212 */ /* 0x000fe200078e3cff */
[----:B------:R-:W-:Y:S01]  /*0210*/  BSSY.RECONVERGENT B0, `(.L_x_0) ;  /* 0x0000067000007945 */ /* 0x000fe20003800200 */
[----:B------:R-:W-:-:S02]  /*0220*/  LOP3.LUT R12, R12, R13, R9, 0x96, !PT ;  /* 0x0000000d0c0c7212 */ /* 0x000fc400078e9609 */
[-C--:B------:R-:W-:Y:S02]  /*0230*/  LOP3.LUT R20, R20, R7.reuse, RZ, 0x3c, !PT ;  /* 0x0000000714147212 */ /* 0x080fe400078e3cff */
[----:B------:R-:W-:Y:S01]  /*0240*/  LOP3.LUT R9, R12, R7, RZ, 0x3c, !PT ;  /* 0x000000070c097212 */ /* 0x000fe200078e3cff */
[----:B------:R-:W-:-:S03]  /*0250*/  IMAD.SHL.U32 R12, R15, 0x2, RZ ;  /* 0x000000020f0c7824 */ /* 0x000fc600078e00ff */
[----:B------:R-:W-:Y:S01]  /*0260*/  IADD3 R11, PT, PT, R8, -0x26039c23, R9 ;  /* 0xd9fc63dd080b7810 */ /* 0x000fe20007ffe009 */
[----:B------:R-:W-:-:S05]  /*0270*/  IMAD.SHL.U32 R10, R9, 0x10, RZ ;  /* 0x00000010090a7824 */ /* 0x000fca00078e00ff */
[----:B------:R-:W-:Y:S01]  /*0280*/  LOP3.LUT R10, R15, R12, R10, 0x96, !PT ;  /* 0x0000000c0f0a7212 */ /* 0x000fe200078e960a */
[----:B------:R-:W-:Y:S01]  /*0290*/  IMAD.SHL.U32 R12, R14, 0x2, RZ ;  /* 0x000000020e0c7824 */ /* 0x000fe200078e00ff */
[----:B------:R-:W-:Y:S02]  /*02a0*/  SHF.R.U32.HI R15, RZ, 0x2, R6 ;  /* 0x00000002ff0f7819 */ /* 0x000fe40000011606 */
[----:B------:R-:W-:Y:S02]  /*02b0*/  LOP3.LUT R10, R10, R9, RZ, 0x3c, !PT ;  /* 0x000000090a0a7212 */ /* 0x000fe400078e3cff */
[----:B------:R-:W-:Y:S02]  /*02c0*/  LOP3.LUT R18, R15, R6, RZ, 0x3c, !PT ;  /* 0x000000060f127212 */ /* 0x000fe400078e3cff */
[----:B------:R-:W-:Y:S01]  /*02d0*/  IADD3 R6, PT, PT, R8, -0x25fe145e, R10 ;  /* 0xda01eba208067810 */ /* 0x000fe20007ffe00a */
[----:B------:R-:W-:-:S05]  /*02e0*/  IMAD.SHL.U32 R13, R10, 0x10, RZ ;  /* 0x000000100a0d7824 */ /* 0x000fca00078e00ff */
[----:B------:R-:W-:Y:S01]  /*02f0*/  LOP3.LUT R15, R14, R12, R13, 0x96, !PT ;  /* 0x0000000c0e0f7212 */ /* 0x000fe200078e960d */
[----:B------:R-:W-:Y:S01]  /*0300*/  IMAD.MOV.U32 R12, RZ, RZ, 0x2f800000 ;  /* 0x2f800000ff0c7424 */ /* 0x000fe200078e00ff */
[----:B------:R-:W-:Y:S01]  /*0310*/  I2FP.F32.U32 R13, R11 ;  /* 0x0000000b000d7245 */ /* 0x000fe20000201000 */
[----:B------:R-:W-:Y:S01]  /*0320*/  IMAD.SHL.U32 R14, R18, 0x2, RZ ;  /* 0x00000002120e7824 */ /* 0x000fe200078e00ff */
[----:B------:R-:W-:Y:S02]  /*0330*/  LOP3.LUT R11, R15, R10, RZ, 0x3c, !PT ;  /* 0x0000000a0f0b7212 */ /* 0x000fe400078e3cff */
[----:B------:R-:W-:Y:S01]  /*0340*/  I2FP.F32.U32 R15, R6 ;  /* 0x00000006000f7245 */ /* 0x000fe20000201000 */
[-C--:B------:R-:W-:Y:S01]  /*0350*/  FFMA R13, R13, R12.reuse, 1.1641532182693481445e-10 ;  /* 0x2f0000000d0d7423 */ /* 0x080fe2000000000c */
[----:B------:R-:W-:Y:S01]  /*0360*/  IADD3 R7, PT, PT, R8, -0x25f88c99, R11 ;  /* 0xda07736708077810 */ /* 0x000fe20007ffe00b */
[----:B------:R-:W-:Y:S02]  /*0370*/  IMAD.SHL.U32 R19, R11, 0x10, RZ ;  /* 0x000000100b137824 */ /* 0x000fe400078e00ff */
[----:B------:R1:W2:Y:S01]  /*0380*/  F2F.F64.F32 R16, R13 ;  /* 0x0000000d00107310 */ /* 0x0002a20000201800 */
[----:B------:R-:W-:Y:S01]  /*0390*/  FFMA R15, R15, R12, 1.1641532182693481445e-10 ;  /* 0x2f0000000f0f7423 */ /* 0x000fe2000000000c */
[----:B------:R-:W-:-:S02]  /*03a0*/  I2FP.F32.U32 R7, R7 ;  /* 0x0000000700077245 */ /* 0x000fc40000201000 */
[----:B------:R-:W-:Y:S01]  /*03b0*/  LOP3.LUT R14, R18, R14, R19, 0x96, !PT ;  /* 0x0000000e120e7212 */ /* 0x000fe200078e9613 */
[----:B------:R-:W-:-:S03]  /*03c0*/  IMAD.SHL.U32 R18, R20, 0x2, RZ ;  /* 0x0000000214127824 */ /* 0x000fc600078e00ff */
[----:B------:R-:W-:Y:S02]  /*03d0*/  LOP3.LUT R6, R14, R11, RZ, 0x3c, !PT ;  /* 0x0000000b0e067212 */ /* 0x000fe400078e3cff */
[----:B------:R-:W3:Y:S02]  /*03e0*/  F2F.F64.F32 R14, R15 ;  /* 0x0000000f000e7310 */ /* 0x000ee40000201800 */
[----:B------:R-:W-:Y:S01]  /*03f0*/  IADD3 R21, PT, PT, R8, -0x25f304d4, R6 ;  /* 0xda0cfb2c08157810 */ /* 0x000fe20007ffe006 */
[----:B------:R-:W-:-:S03]  /*0400*/  IMAD.SHL.U32 R19, R6, 0x10, RZ ;  /* 0x0000001006137824 */ /* 0x000fc600078e00ff */
[----:B------:R-:W-:Y:S02]  /*0410*/  I2FP.F32.U32 R21, R21 ;  /* 0x0000001500157245 */ /* 0x000fe40000201000 */
[----:B-1----:R-:W-:Y:S01]  /*0420*/  LOP3.LUT R13, R20, R18, R19, 0x96, !PT ;  /* 0x00000012140d7212 */ /* 0x002fe200078e9613 */
[-C--:B------:R-:W-:Y:S01]  /*0430*/  FFMA R20, R7, R12.reuse, 1.1641532182693481445e-10 ;  /* 0x2f00000007147423 */ /* 0x080fe2000000000c */
[----:B--2---:R-:W-:Y:S01]  /*0440*/  DFMA R18, -R16, R16, RZ ;  /* 0x000000101012722b */ /* 0x004fe200000001ff */
[----:B------:R-:W-:Y:S01]  /*0450*/  FFMA R21, R21, R12, 1.1641532182693481445e-10 ;  /* 0x2f00000015157423 */ /* 0x000fe2000000000c */
[----:B------:R-:W-:Y:S01]  /*0460*/  LOP3.LUT R7, R13, R6, RZ, 0x3c, !PT ;  /* 0x000000060d077212 */ /* 0x000fe200078e3cff */
[----:B------:R-:W1:Y:S03]  /*0470*/  F2F.F64.F32 R16, R20 ;  /* 0x0000001400107310 */ /* 0x000e660000201800 */
[----:B------:R-:W-:-:S02]  /*0480*/  IADD3 R13, PT, PT, R8, -0x25ed7d0f, R7 ;  /* 0xda1282f1080d7810 */ /* 0x000fc40007ffe007 */
[----:B---3--:R-:W-:Y:S02]  /*0490*/  DFMA R18, -R14, R14, R18 ;  /* 0x0000000e0e12722b */ /* 0x008fe40000000112 */
[----:B------:R-:W-:Y:S01]  /*04a0*/  I2FP.F32.U32 R13, R13 ;  /* 0x0000000d000d7245 */ /* 0x000fe20000201000 */
[----:B------:R-:W2:Y:S04]  /*04b0*/  F2F.F64.F32 R14, R21 ;  /* 0x00000015000e7310 */ /* 0x000ea80000201800 */
[----:B------:R-:W-:Y:S01]  /*04c0*/  FFMA R22, R13, R12, 1.1641532182693481445e-10 ;  /* 0x2f0000000d167423 */ /* 0x000fe2000000000c */
[----:B-1----:R-:W-:-:S03]  /*04d0*/  DFMA R18, -R16, R16, R18 ;  /* 0x000000101012722b */ /* 0x002fc60000000112 */
[----:B------:R-:W1:Y:S05]  /*04e0*/  F2F.F64.F32 R12, R22 ;  /* 0x00000016000c7310 */ /* 0x000e6a0000201800 */
[----:B--2---:R-:W-:Y:S01]  /*04f0*/  DFMA R18, -R14, R14, R18 ;  /* 0x0000000e0e12722b */ /* 0x004fe20000000112 */
[----:B------:R-:W-:Y:S02]  /*0500*/  IMAD.MOV.U32 R14, RZ, RZ, 0x652b82fe ;  /* 0x652b82feff0e7424 */ /* 0x000fe400078e00ff */
[----:B------:R-:W-:-:S05]  /*0510*/  IMAD.MOV.U32 R15, RZ, RZ, 0x3ff71547 ;  /* 0x3ff71547ff0f7424 */ /* 0x000fca00078e00ff */
[----:B-1----:R-:W-:-:S08]  /*0520*/  DFMA R12, -R12, R12, R18 ;  /* 0x0000000c0c0c722b */ /* 0x002fd00000000112 */
[----:B------:R-:W-:Y:S02]  /*0530*/  DFMA R14, R12, R14, 6.75539944105574400000e+15 ;  /* 0x433800000c0e742b */ /* 0x000fe4000000000e */
[----:B------:R-:W-:-:S06]  /*0540*/  FSETP.GEU.AND P0, PT, |R13|, 4.1917929649353027344, PT ;  /* 0x4086232b0d00780b */ /* 0x000fcc0003f0e200 */
[----:B------:R-:W-:-:S08]  /*0550*/  DADD R16, R14, -6.75539944105574400000e+15 ;  /* 0xc33800000e107429 */ /* 0x000fd00000000000 */
[----:B------:R-:W-:Y:S01]  /*0560*/  DFMA R18, R16, -UR8, R12 ;  /* 0x8000000810127c2b */ /* 0x000fe2000800000c */
[----:B------:R-:W-:Y:S01]  /*0570*/  UMOV UR8, 0x3b39803f ;  /* 0x3b39803f00087882 */ /* 0x000fe20000000000 */
[----:B------:R-:W-:-:S06]  /*0580*/  UMOV UR9, 0x3c7abc9e ;  /* 0x3c7abc9e00097882 */ /* 0x000fcc0000000000 */
[----:B------:R-:W-:Y:S01]  /*0590*/  DFMA R16, R16, -UR8, R18 ;  /* 0x8000000810107c2b */ /* 0x000fe20008000012 */
[----:B------:R-:W-:Y:S01]  /*05a0*/  UMOV UR8, 0x69ce2bdf ;  /* 0x69ce2bdf00087882 */ /* 0x000fe20000000000 */
[----:B------:R-:W-:Y:S01]  /*05b0*/  IMAD.MOV.U32 R18, RZ, RZ, -0x35dec16 ;  /* 0xfca213eaff127424 */ /* 0x000fe200078e00ff */
[----:B------:R-:W-:Y:S01]  /*05c0*/  UMOV UR9, 0x3e5ade15 ;  /* 0x3e5ade1500097882 */ /* 0x000fe20000000000 */
[----:B------:R-:W-:-:S06]  /*05d0*/  IMAD.MOV.U32 R19, RZ, RZ, 0x3e928af3 ;  /* 0x3e928af3ff137424 */ /* 0x000fcc00078e00ff */
[----:B------:R-:W-:Y:S01]  /*05e0*/  DFMA R18, R16, UR8, R18 ;  /* 0x0000000810127c2b */ /* 0x000fe20008000012 */
[----:B------:R-:W-:Y:S01]  /*05f0*/  UMOV UR8, 0x62401315 ;  /* 0x6240131500087882 */ /* 0x000fe20000000000 */
[----:B------:R-:W-:-:S06]  /*0600*/  UMOV UR9, 0x3ec71dee ;  /* 0x3ec71dee00097882 */ /* 0x000fcc0000000000 */
[----:B------:R-:W-:Y:S01]  /*0610*/  DFMA R18, R16, R18, UR8 ;  /* 0x0000000810127e2b */ /* 0x000fe20008000012 */
        /* <DEDUP_REMOVED lines=20> */
[----:B------:R-:W-:-:S08]  /*0760*/  DFMA R18, R16, R18, UR8 ;  /* 0x0000000810127e2b */ /* 0x000fd00008000012 */
[----:B------:R-:W-:-:S08]  /*0770*/  DFMA R18, R16, R18, 1 ;  /* 0x3ff000001012742b */ /* 0x000fd00000000012 */
[----:B------:R-:W-:-:S10]  /*0780*/  DFMA R18, R16, R18, 1 ;  /* 0x3ff000001012742b */ /* 0x000fd40000000012 */
[----:B------:R-:W-:Y:S02]  /*0790*/  IMAD R17, R14, 0x100000, R19 ;  /* 0x001000000e117824 */ /* 0x000fe400078e0213 */
[----:B------:R-:W-:Y:S01]  /*07a0*/  IMAD.MOV.U32 R16, RZ, RZ, R18 ;  /* 0x000000ffff107224 */ /* 0x000fe200078e0012 */
[----:B------:R-:W-:Y:S06]  /*07b0*/  @!P0 BRA `(.L_x_1) ;  /* 0x0000000000308947 */ /* 0x000fec0003800000 */
[----:B------:R-:W-:Y:S01]  /*07c0*/  FSETP.GEU.AND P1, PT, |R13|, 4.2275390625, PT ;  /* 0x408748000d00780b */ /* 0x000fe20003f2e200 */
[C---:B------:R-:W-:Y:S02]  /*07d0*/  DADD R16, R12.reuse, +INF ;  /* 0x7ff000000c107429 */ /* 0x040fe40000000000 */
[----:B------:R-:W-:-:S08]  /*07e0*/  DSETP.GEU.AND P0, PT, R12, RZ, PT ;  /* 0x000000ff0c00722a */ /* 0x000fd00003f0e000 */
[----:B------:R-:W-:Y:S02]  /*07f0*/  FSEL R16, R16, RZ, P0 ;  /* 0x000000ff10107208 */ /* 0x000fe40000000000 */
[----:B------:R-:W-:Y:S02]  /*0800*/  @!P1 LEA.HI R15, R14, R14, RZ, 0x1 ;  /* 0x0000000e0e0f9211 */ /* 0x000fe400078f08ff */
[----:B------:R-:W-:Y:S02]  /*0810*/  FSEL R17, R17, RZ, P0 ;  /* 0x000000ff11117208 */ /* 0x000fe40000000000 */
[----:B------:R-:W-:-:S05]  /*0820*/  @!P1 SHF.R.S32.HI R15, RZ, 0x1, R15 ;  /* 0x00000001ff0f9819 */ /* 0x000fca000001140f */
[----:B------:R-:W-:Y:S02]  /*0830*/  @!P1 IMAD.IADD R12, R14, 0x1, -R15 ;  /* 0x000000010e0c9824 */ /* 0x000fe400078e0a0f */
[----:B------:R-:W-:-:S03]  /*0840*/  @!P1 IMAD R19, R15, 0x100000, R19 ;  /* 0x001000000f139824 */ /* 0x000fc600078e0213 */
[----:B------:R-:W-:Y:S01]  /*0850*/  @!P1 LEA R13, R12, 0x3ff00000, 0x14 ;  /* 0x3ff000000c0d9811 */ /* 0x000fe200078ea0ff */
[----:B------:R-:W-:-:S06]  /*0860*/  @!P1 IMAD.MOV.U32 R12, RZ, RZ, RZ ;  /* 0x000000ffff0c9224 */ /* 0x000fcc00078e00ff */
[----:B------:R-:W-:-:S11]  /*0870*/  @!P1 DMUL R16, R18, R12 ;  /* 0x0000000c12109228 */ /* 0x000fd60000000000 */
.L_x_1:
[----:B------:R-:W-:Y:S05]  /*0880*/  BSYNC.RECONVERGENT B0 ;  /* 0x0000000000007941 */ /* 0x000fea0003800200 */
.L_x_0:
[----:B------:R-:W-:Y:S01]  /*0890*/  DFMA R4, R16, 0.00048828125, R4 ;  /* 0x3f4000001004782b */ /* 0x000fe20000000004 */
[----:B------:R-:W-:Y:S01]  /*08a0*/  VIADD R8, R8, 0x1ba6d9 ;  /* 0x001ba6d908087836 */ /* 0x000fe20000000000 */
[----:B------:R-:W-:Y:S09]  /*08b0*/  BRA.U UP0, `(.L_x_2) ;  /* 0xfffffff900207547 */ /* 0x000ff2000b83ffff */
[----:B------:R-:W1:Y:S01]  /*08c0*/  LDC.64 R12, c[0x0][0x380] ;  /* 0x0000e000ff0c7b82 */ /* 0x000e620000000a00 */
[----:B------:R-:W-:Y:S01]  /*08d0*/  VIADD R8, R8, 0xd9f6dc18 ;  /* 0xd9f6dc1808087836 */ /* 0x000fe20000000000 */
[----:B------:R-:W-:Y:S04]  /*08e0*/  STG.E.64 desc[UR6][R2.64+0x8], R10 ;  /* 0x0000080a02007986 */ /* 0x000fe8000c101b06 */
[----:B------:R-:W-:Y:S04]  /*08f0*/  STG.E.64 desc[UR6][R2.64+0x10], R6 ;  /* 0x0000100602007986 */ /* 0x000fe8000c101b06 */
[----:B------:R-:W-:Y:S01]  /*0900*/  STG.E.64 desc[UR6][R2.64], R8 ;  /* 0x0000000802007986 */ /* 0x000fe2000c101b06 */
[----:B-1----:R-:W-:-:S05]  /*0910*/  IMAD.WIDE.U32 R12, R0, 0x8, R12 ;  /* 0x00000008000c7825 */ /* 0x002fca00078e000c */
[----:B------:R-:W-:Y:S01]  /*0920*/  STG.E.64 desc[UR6][R12.64], R4 ;  /* 0x000000040c007986 */ /* 0x000fe2000c101b06 */
[----:B------:R-:W-:Y:S05]  /*0930*/  EXIT ;  /* 0x000000000000794d */ /* 0x000fea0003800000 */
.L_x_3:
[----:B------:R-:W-:-:S00]  /*0940*/  BRA `(.L_x_3) ;  /* 0xfffffffc00fc7947 */ /* 0x000fc0000383ffff */
[----:B------:R-:W-:-:S00]  /*0950*/  NOP ;  /* 0x0000000000007918 */ /* 0x000fc00000000000 */
        /* <DEDUP_REMOVED lines=10> */
.L_x_4:


//--------------------- .nv.global.init           --------------------------
	.section	.nv.global.init,"aw",@progbits
	.align	4
.nv.global.init:
	.type		mrg32k3aM1SubSeq,@object
	.size		mrg32k3aM1SubSeq,(mrg32k3aM2SubSeq - mrg32k3aM1SubSeq)
mrg32k3aM1SubSeq:
        /*0000*/ 	.byte	0x0b, 0xcc, 0xee, 0x04, 0x73, 0x29, 0x8b, 0x6f, 0xf6, 0x53, 0x03, 0xf6, 0x23, 0xf6, 0xea, 0xda
        /* <DEDUP_REMOVED lines=125> */
	.type		mrg32k3aM2SubSeq,@object
	.size		mrg32k3aM2SubSeq,(mrg32k3aM1 - mrg32k3aM2SubSeq)
mrg32k3aM2SubSeq:
        /* <DEDUP_REMOVED lines=126> */
	.type		mrg32k3aM1,@object
	.size		mrg32k3aM1,(mrg32k3aM1Seq - mrg32k3aM1)
mrg32k3aM1:
        /* <DEDUP_REMOVED lines=144> */
	.type		mrg32k3aM1Seq,@object
	.size		mrg32k3aM1Seq,(mrg32k3aM2 - mrg32k3aM1Seq)
mrg32k3aM1Seq:
        /* <DEDUP_REMOVED lines=144> */
	.type		mrg32k3aM2,@object
	.size		mrg32k3aM2,(mrg32k3aM2Seq - mrg32k3aM2)
mrg32k3aM2:
        /* <DEDUP_REMOVED lines=144> */
	.type		mrg32k3aM2Seq,@object
	.size		mrg32k3aM2Seq,(precalc_xorwow_matrix - mrg32k3aM2Seq)
mrg32k3aM2Seq:
        /* <DEDUP_REMOVED lines=144> */
	.type		precalc_xorwow_matrix,@object
	.size		precalc_xorwow_matrix,(precalc_xorwow_offset_matrix - precalc_xorwow_matrix)
precalc_xorwow_matrix:
        /* <DEDUP_REMOVED lines=6400> */
	.type		precalc_xorwow_offset_matrix,@object
	.size		precalc_xorwow_offset_matrix,(.L_1 - precalc_xorwow_offset_matrix)
precalc_xorwow_offset_matrix:
        /* <DEDUP_REMOVED lines=6400> */
.L_1:


//--------------------- .nv.shared.reserved.0     --------------------------
	.section	.nv.shared.reserved.0,"aw",@nobits
	.weak		__nv_reservedSMEM_offset_0_alias
	.size		__nv_reservedSMEM_offset_0_alias, 0, 64
	.other		__nv_reservedSMEM_offset_0_alias,@"STO_CUDA_RESERVED_SHARED STV_DEFAULT"
__nv_reservedSMEM_offset_0_alias:
	.zero		0
	.zero		64


//--------------------- .nv.constant0._Z6mc_intPdP17curandStateXORWOW --------------------------
	.section	.nv.constant0._Z6mc_intPdP17curandStateXORWOW,"a",@progbits
	.sectionflags	@""
	.align	4
.nv.constant0._Z6mc_intPdP17curandStateXORWOW:
	.zero		912


//--------------------- SYMBOLS --------------------------

	.type		.nv.reservedSmem.offset0,@object
	.size		.nv.reservedSmem.offset0,0x4
